//
// Generated by NVIDIA NVVM Compiler
//
// Compiler Build ID: CL-36424714
// Cuda compilation tools, release 13.0, V13.0.88
// Based on NVVM 20.0.0
//

.version 9.0
.target sm_100
.address_size 64

	// .globl	_Z6addOnePfi

.visible .entry _Z6addOnePfi(
	.param .u64 .ptr .align 1 _Z6addOnePfi_param_0,
	.param .u32 _Z6addOnePfi_param_1
)
{
	.reg .pred 	%p<2>;
	.reg .b32 	%r<6>;
	.reg .b32 	%f<3>;
	.reg .b64 	%rd<5>;

	ld.param.u64 	%rd1, [_Z6addOnePfi_param_0];
	ld.param.u32 	%r2, [_Z6addOnePfi_param_1];
	mov.u32 	%r3, %ctaid.x;
	mov.u32 	%r4, %ntid.x;
	mov.u32 	%r5, %tid.x;
	mad.lo.s32 	%r1, %r3, %r4, %r5;
	setp.ge.s32 	%p1, %r1, %r2;
	@%p1 bra 	$L__BB0_2;
	cvta.to.global.u64 	%rd2, %rd1;
	mul.wide.s32 	%rd3, %r1, 4;
	add.s64 	%rd4, %rd2, %rd3;
	ld.global.f32 	%f1, [%rd4];
	add.f32 	%f2, %f1, 0f3F800000;
	st.global.f32 	[%rd4], %f2;
$L__BB0_2:
	ret;

}


// ===== COMPILED SASS (sm_100) =====

	.target	sm_100

	.elftype	@"ET_EXEC"


//--------------------- .note.nv.tkinfo           --------------------------
	.section	.note.nv.tkinfo,"",@"SHT_NOTE"
	.sectionflags	@"SHF_NOTE_NV_TKINFO"
	.tkinfo
        /*0018*/ 	.word	0x00000002
        /*0030*/ 	.string	""
        /*0030*/ 	.string	"ptxas"
        /*0030*/ 	.string	"Cuda compilation tools, release 13.0, V13.0.88"
        /*0030*/ 	.string	"Build cuda_13.0.r13.0/compiler.36424714_0"
        /*0030*/ 	.string	"-arch sm_100 -m 64 "



//--------------------- .note.nv.cuinfo           --------------------------
	.section	.note.nv.cuinfo,"",@"SHT_NOTE"
	.sectionflags	@"SHF_NOTE_NV_CUINFO"
        /*0018*/ 	.short	0x0002
        /*001a*/ 	.short	0x0064
        /*001c*/ 	.short	0x0082
	.zero		2


//--------------------- .nv.info                  --------------------------
	.section	.nv.info,"",@"SHT_CUDA_INFO"
	.align	4


	//----- nvinfo : EIATTR_REGCOUNT
	.align		4
        /*0000*/ 	.byte	0x04, 0x2f
        /*0002*/ 	.short	(.L_1 - .L_0)
	.align		4
.L_0:
        /*0004*/ 	.word	index@(_Z6addOnePfi)
        /*0008*/ 	.word	0x00000008


	//----- nvinfo : EIATTR_FRAME_SIZE
	.align		4
.L_1:
        /*000c*/ 	.byte	0x04, 0x11
        /*000e*/ 	.short	(.L_3 - .L_2)
	.align		4
.L_2:
        /*0010*/ 	.word	index@(_Z6addOnePfi)
        /*0014*/ 	.word	0x00000000


	//----- nvinfo : EIATTR_MIN_STACK_SIZE
	.align		4
.L_3:
        /*0018*/ 	.byte	0x04, 0x12
        /*001a*/ 	.short	(.L_5 - .L_4)
	.align		4
.L_4:
        /*001c*/ 	.word	index@(_Z6addOnePfi)
        /*0020*/ 	.word	0x00000000
.L_5:


//--------------------- .nv.compat                --------------------------
	.section	.nv.compat,"",@"SHT_CUDA_COMPAT_INFO"
	.align	4
        /*0000*/ 	.byte	0x02, 0x09, 0x00, 0x00, 0x02, 0x02, 0x01, 0x00, 0x02, 0x05, 0x05, 0x00, 0x03, 0x07, 0x01, 0x01
        /*0010*/ 	.byte	0x02, 0x03, 0x00, 0x00, 0x02, 0x06, 0x01, 0x00, 0x04, 0x0b, 0x08, 0x00, 0x09, 0x00, 0x00, 0x00
        /*0020*/ 	.byte	0x00, 0x00, 0x00, 0x00


//--------------------- .nv.info._Z6addOnePfi     --------------------------
	.section	.nv.info._Z6addOnePfi,"",@"SHT_CUDA_INFO"
	.sectionflags	@""
	.align	4


	//----- nvinfo : EIATTR_CUDA_API_VERSION
	.align		4
        /*0000*/ 	.byte	0x04, 0x37
        /*0002*/ 	.short	(.L_7 - .L_6)
.L_6:
        /*0004*/ 	.word	0x00000082


	//----- nvinfo : EIATTR_KPARAM_INFO
	.align		4
.L_7:
        /*0008*/ 	.byte	0x04, 0x17
        /*000a*/ 	.short	(.L_9 - .L_8)
.L_8:
        /*000c*/ 	.word	0x00000000
        /*0010*/ 	.short	0x0001
        /*0012*/ 	.short	0x0008
        /*0014*/ 	.byte	0x00, 0xf0, 0x11, 0x00


	//----- nvinfo : EIATTR_KPARAM_INFO
	.align		4
.L_9:
        /*0018*/ 	.byte	0x04, 0x17
        /*001a*/ 	.short	(.L_11 - .L_10)
.L_10:
        /*001c*/ 	.word	0x00000000
        /*0020*/ 	.short	0x0000
        /*0022*/ 	.short	0x0000
        /*0024*/ 	.byte	0x00, 0xf5, 0x21, 0x00


	//----- nvinfo : EIATTR_SPARSE_MMA_MASK
	.align		4
.L_11:
        /*0028*/ 	.byte	0x03, 0x50
        /*002a*/ 	.short	0x0000


	//----- nvinfo : EIATTR_MAXREG_COUNT
	.align		4
        /*002c*/ 	.byte	0x03, 0x1b
        /*002e*/ 	.short	0x00ff


	//----- nvinfo : EIATTR_MERCURY_ISA_VERSION
	.align		4
        /*0030*/ 	.byte	0x03, 0x5f
        /*0032*/ 	.short	0x0101


	//----- nvinfo : EIATTR_VRC_CTA_INIT_COUNT
	.align		4
        /*0034*/ 	.byte	0x02, 0x4a
	.zero		1
	.zero		1


	//----- nvinfo : EIATTR_EXIT_INSTR_OFFSETS
	.align		4
        /*0038*/ 	.byte	0x04, 0x1c
        /*003a*/ 	.short	(.L_13 - .L_12)


	//   ....[0]....
.L_12:
        /*003c*/ 	.word	0x00000070


	//   ....[1]....
        /*0040*/ 	.word	0x000000e0


	//----- nvinfo : EIATTR_CBANK_PARAM_SIZE
	.align		4
.L_13:
        /*0044*/ 	.byte	0x03, 0x19
        /*0046*/ 	.short	0x000c


	//----- nvinfo : EIATTR_PARAM_CBANK
	.align		4
        /*0048*/ 	.byte	0x04, 0x0a
        /*004a*/ 	.short	(.L_15 - .L_14)
	.align		4
.L_14:
        /*004c*/ 	.word	index@(.nv.constant0._Z6addOnePfi)
        /*0050*/ 	.short	0x0380
        /*0052*/ 	.short	0x000c


	//----- nvinfo : EIATTR_SW_WAR
	.align		4
.L_15:
        /*0054*/ 	.byte	0x04, 0x36
        /*0056*/ 	.short	(.L_17 - .L_16)
.L_16:
        /*0058*/ 	.word	0x00000008
.L_17:


//--------------------- .nv.callgraph             --------------------------
	.section	.nv.callgraph,"",@"SHT_CUDA_CALLGRAPH"
	.align	4
	.sectionentsize	8
	.align		4
        /*0000*/ 	.word	0x00000000
	.align		4
        /*0004*/ 	.word	0xffffffff
	.align		4
        /*0008*/ 	.word	0x00000000
	.align		4
        /*000c*/ 	.word	0xfffffffe
	.align		4
        /*0010*/ 	.word	0x00000000
	.align		4
        /*0014*/ 	.word	0xfffffffd
	.align		4
        /*0018*/ 	.word	0x00000000
	.align		4
        /*001c*/ 	.word	0xfffffffc


//--------------------- .text._Z6addOnePfi        --------------------------
	.section	.text._Z6addOnePfi,"ax",@progbits
	.align	128
        .global         _Z6addOnePfi
        .type           _Z6addOnePfi,@function
        .size           _Z6addOnePfi,(.L_x_1 - _Z6addOnePfi)
        .other          _Z6addOnePfi,@"STO_CUDA_ENTRY STV_DEFAULT"
_Z6addOnePfi:
.text._Z6addOnePfi:
[----:B------:R-:W-:Y:S01]  /*0000*/  LDC R1, c[0x0][0x37c] ;  /* 0x0000df00ff017b82 */ /* 0x000fe20000000800 */
[----:B------:R-:W0:Y:S07]  /*0010*/  S2R R0, SR_TID.X ;  /* 0x0000000000007919 */ /* 0x000e2e0000002100 */
[----:B------:R-:W0:Y:S01]  /*0020*/  S2UR UR4, SR_CTAID.X ;  /* 0x00000000000479c3 */ /* 0x000e220000002500 */
[----:B------:R-:W1:Y:S07]  /*0030*/  LDCU UR5, c[0x0][0x388] ;  /* 0x00007100ff0577ac */ /* 0x000e6e0008000800 */
[----:B------:R-:W0:Y:S02]  /*0040*/  LDC R5, c[0x0][0x360] ;  /* 0x0000d800ff057b82 */ /* 0x000e240000000800 */
[----:B0-----:R-:W-:-:S05]  /*0050*/  IMAD R5, R5, UR4, R0 ;  /* 0x0000000405057c24 */ /* 0x001fca000f8e0200 */
[----:B-1----:R-:W-:-:S13]  /*0060*/  ISETP.GE.AND P0, PT, R5, UR5, PT ;  /* 0x0000000505007c0c */ /* 0x002fda000bf06270 */
[----:B------:R-:W-:Y:S05]  /*0070*/  @P0 EXIT ;  /* 0x000000000000094d */ /* 0x000fea0003800000 */
[----:B------:R-:W0:Y:S01]  /*0080*/  LDC.64 R2, c[0x0][0x380] ;  /* 0x0000e000ff027b82 */ /* 0x000e220000000a00 */
[----:B------:R-:W1:Y:S01]  /*0090*/  LDCU.64 UR4, c[0x0][0x358] ;  /* 0x00006b00ff0477ac */ /* 0x000e620008000a00 */
[----:B0-----:R-:W-:-:S05]  /*00a0*/  IMAD.WIDE R2, R5, 0x4, R2 ;  /* 0x0000000405027825 */ /* 0x001fca00078e0202 */
[----:B-1----:R-:W2:Y:S02]  /*00b0*/  LDG.E R0, desc[UR4][R2.64] ;  /* 0x0000000402007981 */ /* 0x002ea4000c1e1900 */
[----:B--2---:R-:W-:-:S05]  /*00c0*/  FADD R5, R0, 1 ;  /* 0x3f80000000057421 */ /* 0x004fca0000000000 */
[----:B------:R-:W-:Y:S01]  /*00d0*/  STG.E desc[UR4][R2.64], R5 ;  /* 0x0000000502007986 */ /* 0x000fe2000c101904 */
[----:B------:R-:W-:Y:S05]  /*00e0*/  EXIT ;  /* 0x000000000000794d */ /* 0x000fea0003800000 */
.L_x_0:
[----:B------:R-:W-:-:S00]  /*00f0*/  BRA `(.L_x_0) ;  /* 0xfffffffc00fc7947 */ /* 0x000fc0000383ffff */
[----:B------:R-:W-:-:S00]  /*0100*/  NOP ;  /* 0x0000000000007918 */ /* 0x000fc00000000000 */
[----:B------:R-:W-:-:S00]  /*0110*/  NOP ;  /* 0x0000000000007918 */ /* 0x000fc00000000000 */
[----:B------:R-:W-:-:S00]  /*0120*/  NOP ;  /* 0x0000000000007918 */ /* 0x000fc00000000000 */
[----:B------:R-:W-:-:S00]  /*0130*/  NOP ;  /* 0x0000000000007918 */ /* 0x000fc00000000000 */
[----:B------:R-:W-:-:S00]  /*0140*/  NOP ;  /* 0x0000000000007918 */ /* 0x000fc00000000000 */
[----:B------:R-:W-:-:S00]  /*0150*/  NOP ;  /* 0x0000000000007918 */ /* 0x000fc00000000000 */
[----:B------:R-:W-:-:S00]  /*0160*/  NOP ;  /* 0x0000000000007918 */ /* 0x000fc00000000000 */
[----:B------:R-:W-:-:S00]  /*0170*/  NOP ;  /* 0x0000000000007918 */ /* 0x000fc00000000000 */
.L_x_1:


//--------------------- .nv.shared.reserved.0     --------------------------
	.section	.nv.shared.reserved.0,"aw",@nobits
	.weak		__nv_reservedSMEM_offset_0_alias
	.size		__nv_reservedSMEM_offset_0_alias, 0, 64
	.other		__nv_reservedSMEM_offset_0_alias,@"STO_CUDA_RESERVED_SHARED STV_DEFAULT"
__nv_reservedSMEM_offset_0_alias:
	.zero		0
	.zero		64


//--------------------- .nv.constant0._Z6addOnePfi --------------------------
	.section	.nv.constant0._Z6addOnePfi,"a",@progbits
	.sectionflags	@""
	.align	4
.nv.constant0._Z6addOnePfi:
	.zero		908


//--------------------- SYMBOLS --------------------------

	.type		.nv.reservedSmem.offset0,@object
	.size		.nv.reservedSmem.offset0,0x4
